	.headerflags	@"EF_CUDA_TEXMODE_UNIFIED EF_CUDA_64BIT_ADDRESS EF_CUDA_ACCELERATORS EF_CUDA_SM90 EF_CUDA_VIRTUAL_SM(EF_CUDA_SM90)"
	.elftype	@"ET_EXEC"


//--------------------- .nv.info                  --------------------------
	.section	.nv.info,"",@"SHT_CUDA_INFO"
	.align	4


	//----- nvinfo : EIATTR_REGCOUNT
	.align		4
        /*0000*/ 	.byte	0x04, 0x2f
        /*0002*/ 	.short	(.L_1 - .L_0)
	.align		4
.L_0:
        /*0004*/ 	.word	index@(triton_mm)
        /*0008*/ 	.word	0x00000036


	//----- nvinfo : EIATTR_MIN_STACK_SIZE
	.align		4
.L_1:
        /*000c*/ 	.byte	0x04, 0x12
        /*000e*/ 	.short	(.L_3 - .L_2)
	.align		4
.L_2:
        /*0010*/ 	.word	index@(triton_mm)
        /*0014*/ 	.word	0x00000000


	//----- nvinfo : EIATTR_FRAME_SIZE
	.align		4
.L_3:
        /*0018*/ 	.byte	0x04, 0x11
        /*001a*/ 	.short	(.L_5 - .L_4)
	.align		4
.L_4:
        /*001c*/ 	.word	index@(triton_mm)
        /*0020*/ 	.word	0x00000000


	//----- nvinfo : EIATTR_MIN_STACK_SIZE
	.align		4
.L_5:
        /*0024*/ 	.byte	0x04, 0x12
        /*0026*/ 	.short	(.L_7 - .L_6)
	.align		4
.L_6:
        /*0028*/ 	.word	index@(triton_mm)
        /*002c*/ 	.word	0x00000000
.L_7:


//--------------------- .nv.info.triton_mm        --------------------------
	.section	.nv.info.triton_mm,"",@"SHT_CUDA_INFO"
	.sectionflags	@""
	.align	4


	//----- nvinfo : EIATTR_CUDA_API_VERSION
	.align		4
        /*0000*/ 	.byte	0x04, 0x37
        /*0002*/ 	.short	(.L_9 - .L_8)
.L_8:
        /*0004*/ 	.word	0x0000007c


	//----- nvinfo : EIATTR_KPARAM_INFO
	.align		4
.L_9:
        /*0008*/ 	.byte	0x04, 0x17
        /*000a*/ 	.short	(.L_11 - .L_10)
.L_10:
        /*000c*/ 	.word	0x00000000
        /*0010*/ 	.short	0x0004
        /*0012*/ 	.short	0x0020
        /*0014*/ 	.byte	0x00, 0xf0, 0x11, 0x00


	//----- nvinfo : EIATTR_KPARAM_INFO
	.align		4
.L_11:
        /*0018*/ 	.byte	0x04, 0x17
        /*001a*/ 	.short	(.L_13 - .L_12)
.L_12:
        /*001c*/ 	.word	0x00000000
        /*0020*/ 	.short	0x0003
        /*0022*/ 	.short	0x0018
        /*0024*/ 	.byte	0x00, 0xf0, 0x21, 0x00


	//----- nvinfo : EIATTR_KPARAM_INFO
	.align		4
.L_13:
        /*0028*/ 	.byte	0x04, 0x17
        /*002a*/ 	.short	(.L_15 - .L_14)
.L_14:
        /*002c*/ 	.word	0x00000000
        /*0030*/ 	.short	0x0002
        /*0032*/ 	.short	0x0010
        /*0034*/ 	.byte	0x00, 0xf0, 0x21, 0x00


	//----- nvinfo : EIATTR_KPARAM_INFO
	.align		4
.L_15:
        /*0038*/ 	.byte	0x04, 0x17
        /*003a*/ 	.short	(.L_17 - .L_16)
.L_16:
        /*003c*/ 	.word	0x00000000
        /*0040*/ 	.short	0x0001
        /*0042*/ 	.short	0x0008
        /*0044*/ 	.byte	0x00, 0xf0, 0x21, 0x00


	//----- nvinfo : EIATTR_KPARAM_INFO
	.align		4
.L_17:
        /*0048*/ 	.byte	0x04, 0x17
        /*004a*/ 	.short	(.L_19 - .L_18)
.L_18:
        /*004c*/ 	.word	0x00000000
        /*0050*/ 	.short	0x0000
        /*0052*/ 	.short	0x0000
        /*0054*/ 	.byte	0x00, 0xf0, 0x21, 0x00


	//----- nvinfo : EIATTR_SPARSE_MMA_MASK
	.align		4
.L_19:
        /*0058*/ 	.byte	0x03, 0x50
        /*005a*/ 	.short	0x0000


	//----- nvinfo : EIATTR_MAXREG_COUNT
	.align		4
        /*005c*/ 	.byte	0x03, 0x1b
        /*005e*/ 	.short	0x00ff


	//----- nvinfo : EIATTR_EXIT_INSTR_OFFSETS
	.align		4
        /*0060*/ 	.byte	0x04, 0x1c
        /*0062*/ 	.short	(.L_21 - .L_20)


	//   ....[0]....
.L_20:
        /*0064*/ 	.word	0x00000050


	//   ....[1]....
        /*0068*/ 	.word	0x00001930


	//   ....[2]....
        /*006c*/ 	.word	0x00001950


	//----- nvinfo : EIATTR_MAX_THREADS
	.align		4
.L_21:
        /*0070*/ 	.byte	0x04, 0x05
        /*0072*/ 	.short	(.L_23 - .L_22)
.L_22:
        /*0074*/ 	.word	0x00000040
        /*0078*/ 	.word	0x00000001
        /*007c*/ 	.word	0x00000001


	//----- nvinfo : EIATTR_CBANK_PARAM_SIZE
	.align		4
.L_23:
        /*0080*/ 	.byte	0x03, 0x19
        /*0082*/ 	.short	0x0024


	//----- nvinfo : EIATTR_PARAM_CBANK
	.align		4
        /*0084*/ 	.byte	0x04, 0x0a
        /*0086*/ 	.short	(.L_25 - .L_24)
	.align		4
.L_24:
        /*0088*/ 	.word	index@(.nv.constant0.triton_mm)
        /*008c*/ 	.short	0x0210
        /*008e*/ 	.short	0x0024


	//----- nvinfo : EIATTR_SW_WAR
	.align		4
.L_25:
        /*0090*/ 	.byte	0x04, 0x36
        /*0092*/ 	.short	(.L_27 - .L_26)
.L_26:
        /*0094*/ 	.word	0x00000008
.L_27:


//--------------------- .nv.callgraph             --------------------------
	.section	.nv.callgraph,"",@"SHT_CUDA_CALLGRAPH"
	.align	4
	.sectionentsize	8
	.align		4
        /*0000*/ 	.word	0x00000000
	.align		4
        /*0004*/ 	.word	0xffffffff
	.align		4
        /*0008*/ 	.word	0x00000000
	.align		4
        /*000c*/ 	.word	0xfffffffe
	.align		4
        /*0010*/ 	.word	0x00000000
	.align		4
        /*0014*/ 	.word	0xfffffffd
	.align		4
        /*0018*/ 	.word	0x00000000
	.align		4
        /*001c*/ 	.word	0xfffffffc


//--------------------- .text.triton_mm           --------------------------
	.section	.text.triton_mm,"ax",@progbits
	.sectionflags	@"SHF_BARRIERS=1"
	.align	128
        .global         triton_mm
        .type           triton_mm,@function
        .size           triton_mm,(.L_x_2 - triton_mm)
        .other          triton_mm,@"STO_CUDA_ENTRY STV_DEFAULT"
triton_mm:
.text.triton_mm:
[----:B------:R-:W0:Y:S02]  /*0000*/  LDC R1, c[0x0][0x28] ;  /* 0x00000a00ff017b82 */ /* 0x000e240000000800 */
[----:B------:R-:W1:Y:S01]  /*0010*/  LDC R4, c[0x0][0x230] ;  /* 0x00008c00ff047b82 */ /* 0x000e620000000800 */
[----:B------:R-:W-:-:S04]  /*0020*/  IMAD.MOV.U32 R3, RZ, RZ, 0xc00 ;  /* 0x00000c00ff037424 */ /* 0x000fc800078e00ff */
[----:B-1----:R-:W-:-:S05]  /*0030*/  IMAD R0, R4, R3, 0xc00000 ;  /* 0x00c0000004007424 */ /* 0x002fca00078e0203 */
[----:B------:R-:W-:-:S13]  /*0040*/  ISETP.NE.AND P0, PT, R0, RZ, PT ;  /* 0x000000ff0000720c */ /* 0x000fda0003f05270 */
[----:B------:R-:W-:Y:S05]  /*0050*/  @!P0 EXIT ;  /* 0x000000000000894d */ /* 0x000fea0003800000 */
[----:B------:R-:W1:Y:S01]  /*0060*/  S2R R13, SR_CTAID.X ;  /* 0x00000000000d7919 */ /* 0x000e620000002500 */
[C---:B------:R-:W-:Y:S01]  /*0070*/  VIADD R0, R4.reuse, 0x101f ;  /* 0x0000101f04007836 */ /* 0x040fe20000000000 */
[----:B------:R-:W2:Y:S01]  /*0080*/  S2UR UR5, SR_CgaCtaId ;  /* 0x00000000000579c3 */ /* 0x000ea20000008800 */
[----:B------:R-:W-:Y:S01]  /*0090*/  VIADD R4, R4, 0x1000 ;  /* 0x0000100004047836 */ /* 0x000fe20000000000 */
[----:B------:R-:W-:Y:S01]  /*00a0*/  UMOV UR4, 0x400 ;  /* 0x0000040000047882 */ /* 0x000fe20000000000 */
[----:B------:R-:W-:Y:S02]  /*00b0*/  CS2R R32, SRZ ;  /* 0x0000000000207805 */ /* 0x000fe4000001ff00 */
[----:B------:R-:W-:Y:S02]  /*00c0*/  SHF.R.S32.HI R3, RZ, 0x1f, R0 ;  /* 0x0000001fff037819 */ /* 0x000fe40000011400 */
[----:B------:R-:W-:Y:S01]  /*00d0*/  CS2R R34, SRZ ;  /* 0x0000000000227805 */ /* 0x000fe2000001ff00 */
[----:B------:R-:W-:Y:S01]  /*00e0*/  ULDC.64 UR6, c[0x0][0x208] ;  /* 0x0000820000067ab9 */ /* 0x000fe20000000a00 */
[----:B------:R-:W-:Y:S01]  /*00f0*/  LEA.HI R3, R3, R0, RZ, 0x5 ;  /* 0x0000000003037211 */ /* 0x000fe200078f28ff */
[----:B--2---:R-:W-:-:S04]  /*0100*/  UPRMT UR4, UR5, 0x654, UR4 ;  /* 0x0000065405047896 */ /* 0x004fc80008000004 */
[----:B------:R-:W-:Y:S01]  /*0110*/  UIADD3 UR5, UR4, 0x400, URZ ;  /* 0x0000040004057890 */ /* 0x000fe2000fffe03f */
[C---:B-1----:R-:W-:Y:S01]  /*0120*/  IMAD.HI R2, R13.reuse, 0x2aaaaaab, RZ ;  /* 0x2aaaaaab0d027827 */ /* 0x042fe200078e02ff */
[----:B------:R-:W-:Y:S02]  /*0130*/  IABS R12, R13 ;  /* 0x0000000d000c7213 */ /* 0x000fe40000000000 */
[----:B------:R-:W-:Y:S02]  /*0140*/  ISETP.GE.AND P1, PT, R13, RZ, PT ;  /* 0x000000ff0d00720c */ /* 0x000fe40003f26270 */
[----:B------:R-:W-:-:S04]  /*0150*/  SHF.R.U32.HI R5, RZ, 0x1f, R2 ;  /* 0x0000001fff057819 */ /* 0x000fc80000011602 */
[----:B------:R-:W-:-:S05]  /*0160*/  LEA.HI.SX32 R6, R2, R5, 0x19 ;  /* 0x0000000502067211 */ /* 0x000fca00078fcaff */
[C---:B------:R-:W-:Y:S02]  /*0170*/  IMAD.SHL.U32 R10, R6.reuse, 0x8, RZ ;  /* 0x00000008060a7824 */ /* 0x040fe400078e00ff */
[----:B------:R-:W-:-:S03]  /*0180*/  IMAD R13, R6, -0x300, R13 ;  /* 0xfffffd00060d7824 */ /* 0x000fc600078e020d */
[----:B------:R-:W-:Y:S02]  /*0190*/  LEA.HI.SX32 R0, R3, -R10, 0x1b ;  /* 0x8000000a03007211 */ /* 0x000fe400078fdaff */
[----:B------:R-:W-:Y:S02]  /*01a0*/  IABS R6, R13 ;  /* 0x0000000d00067213 */ /* 0x000fe40000000000 */
[----:B------:R-:W-:-:S04]  /*01b0*/  VIMNMX R0, R0, 0x8, PT ;  /* 0x0000000800007848 */ /* 0x000fc80003fe0100 */
[----:B------:R-:W-:-:S04]  /*01c0*/  IABS R5, R0 ;  /* 0x0000000000057213 */ /* 0x000fc80000000000 */
[----:B------:R-:W1:Y:S08]  /*01d0*/  I2F.RP R7, R5 ;  /* 0x0000000500077306 */ /* 0x000e700000209400 */
[----:B-1----:R-:W1:Y:S02]  /*01e0*/  MUFU.RCP R7, R7 ;  /* 0x0000000700077308 */ /* 0x002e640000001000 */
[----:B-1----:R-:W-:-:S06]  /*01f0*/  VIADD R2, R7, 0xffffffe ;  /* 0x0ffffffe07027836 */ /* 0x002fcc0000000000 */
[----:B------:R1:W2:Y:S02]  /*0200*/  F2I.FTZ.U32.TRUNC.NTZ R3, R2 ;  /* 0x0000000200037305 */ /* 0x0002a4000021f000 */
[----:B-1----:R-:W-:Y:S02]  /*0210*/  IMAD.MOV.U32 R2, RZ, RZ, RZ ;  /* 0x000000ffff027224 */ /* 0x002fe400078e00ff */
[----:B--2---:R-:W-:-:S04]  /*0220*/  IMAD.MOV R8, RZ, RZ, -R3 ;  /* 0x000000ffff087224 */ /* 0x004fc800078e0a03 */
[----:B------:R-:W-:Y:S01]  /*0230*/  IMAD R9, R8, R5, RZ ;  /* 0x0000000508097224 */ /* 0x000fe200078e02ff */
[----:B------:R-:W-:-:S03]  /*0240*/  IABS R8, R0 ;  /* 0x0000000000087213 */ /* 0x000fc60000000000 */
[----:B------:R-:W-:-:S04]  /*0250*/  IMAD.HI.U32 R3, R3, R9, R2 ;  /* 0x0000000903037227 */ /* 0x000fc800078e0002 */
[----:B------:R-:W-:Y:S01]  /*0260*/  IMAD.MOV R15, RZ, RZ, -R8 ;  /* 0x000000ffff0f7224 */ /* 0x000fe200078e0a08 */
[----:B------:R-:W-:Y:S01]  /*0270*/  IABS R8, R4 ;  /* 0x0000000400087213 */ /* 0x000fe20000000000 */
[----:B------:R-:W-:-:S03]  /*0280*/  IMAD.HI.U32 R2, R3, R12, RZ ;  /* 0x0000000c03027227 */ /* 0x000fc600078e00ff */
[----:B------:R-:W1:Y:S01]  /*0290*/  I2F.RP R9, R8 ;  /* 0x0000000800097306 */ /* 0x000e620000209400 */
[----:B------:R-:W-:Y:S02]  /*02a0*/  IMAD R12, R2, R15, R12 ;  /* 0x0000000f020c7224 */ /* 0x000fe400078e020c */
[----:B------:R-:W2:Y:S03]  /*02b0*/  S2R R2, SR_TID.X ;  /* 0x0000000000027919 */ /* 0x000ea60000002100 */
[----:B------:R-:W-:Y:S02]  /*02c0*/  ISETP.GT.U32.AND P0, PT, R5, R12, PT ;  /* 0x0000000c0500720c */ /* 0x000fe40003f04070 */
[----:B-1----:R-:W1:Y:S11]  /*02d0*/  MUFU.RCP R9, R9 ;  /* 0x0000000900097308 */ /* 0x002e760000001000 */
[----:B------:R-:W-:-:S05]  /*02e0*/  @!P0 IMAD.IADD R12, R12, 0x1, -R5 ;  /* 0x000000010c0c8824 */ /* 0x000fca00078e0a05 */
[----:B------:R-:W-:Y:S01]  /*02f0*/  ISETP.GT.U32.AND P0, PT, R5, R12, PT ;  /* 0x0000000c0500720c */ /* 0x000fe20003f04070 */
[----:B-1----:R-:W-:Y:S01]  /*0300*/  VIADD R7, R9, 0xffffffe ;  /* 0x0ffffffe09077836 */ /* 0x002fe20000000000 */
[----:B------:R-:W-:Y:S02]  /*0310*/  LOP3.LUT R9, RZ, R0, RZ, 0x33, !PT ;  /* 0x00000000ff097212 */ /* 0x000fe400078e33ff */
[----:B--2---:R-:W-:-:S03]  /*0320*/  SHF.R.U32.HI R46, RZ, 0x1, R2 ;  /* 0x00000001ff2e7819 */ /* 0x004fc60000011602 */
[----:B------:R-:W1:Y:S06]  /*0330*/  F2I.FTZ.U32.TRUNC.NTZ R7, R7 ;  /* 0x0000000700077305 */ /* 0x000e6c000021f000 */
[----:B------:R-:W-:Y:S01]  /*0340*/  @!P0 IMAD.IADD R12, R12, 0x1, -R5 ;  /* 0x000000010c0c8824 */ /* 0x000fe200078e0a05 */
[----:B------:R-:W-:Y:S02]  /*0350*/  ISETP.NE.AND P0, PT, R0, RZ, PT ;  /* 0x000000ff0000720c */ /* 0x000fe40003f05270 */
[----:B------:R-:W-:Y:S01]  /*0360*/  SGXT.U32 R46, R46, 0x5 ;  /* 0x000000052e2e781a */ /* 0x000fe20000000000 */
[----:B------:R-:W-:Y:S01]  /*0370*/  @!P1 IMAD.MOV R12, RZ, RZ, -R12 ;  /* 0x000000ffff0c9224 */ /* 0x000fe200078e0a0c */
[----:B------:R-:W-:-:S04]  /*0380*/  LOP3.LUT R0, R13, R0, RZ, 0x3c, !PT ;  /* 0x000000000d007212 */ /* 0x000fc800078e3cff */
[----:B------:R-:W-:Y:S01]  /*0390*/  SEL R11, R9, R12, !P0 ;  /* 0x0000000c090b7207 */ /* 0x000fe20004000000 */
[----:B------:R-:W-:Y:S01]  /*03a0*/  IMAD.HI.U32 R12, R3, R6, RZ ;  /* 0x00000006030c7227 */ /* 0x000fe200078e00ff */
[----:B------:R-:W-:-:S03]  /*03b0*/  ISETP.GE.AND P3, PT, R0, RZ, PT ;  /* 0x000000ff0000720c */ /* 0x000fc60003f66270 */
[----:B------:R-:W-:Y:S02]  /*03c0*/  IMAD.IADD R3, R10, 0x1, R11 ;  /* 0x000000010a037824 */ /* 0x000fe400078e020b */
[----:B------:R-:W-:Y:S01]  /*03d0*/  IMAD R10, R12, R15, R6 ;  /* 0x0000000f0c0a7224 */ /* 0x000fe200078e0206 */
[----:B------:R-:W-:Y:S01]  /*03e0*/  IABS R15, R4 ;  /* 0x00000004000f7213 */ /* 0x000fe20000000000 */
[----:B------:R-:W-:Y:S02]  /*03f0*/  IMAD.SHL.U32 R3, R3, 0x20, RZ ;  /* 0x0000002003037824 */ /* 0x000fe400078e00ff */
[----:B-1----:R-:W-:Y:S01]  /*0400*/  IMAD.MOV R11, RZ, RZ, -R7 ;  /* 0x000000ffff0b7224 */ /* 0x002fe200078e0a07 */
[----:B------:R-:W-:Y:S01]  /*0410*/  ISETP.GT.U32.AND P2, PT, R5, R10, PT ;  /* 0x0000000a0500720c */ /* 0x000fe20003f44070 */
[----:B------:R-:W-:Y:S01]  /*0420*/  IMAD.MOV.U32 R6, RZ, RZ, RZ ;  /* 0x000000ffff067224 */ /* 0x000fe200078e00ff */
[----:B------:R-:W-:Y:S01]  /*0430*/  LOP3.LUT R16, R3, R46, RZ, 0xfc, !PT ;  /* 0x0000002e03107212 */ /* 0x000fe200078efcff */
[----:B------:R-:W-:-:S03]  /*0440*/  IMAD R11, R11, R8, RZ ;  /* 0x000000080b0b7224 */ /* 0x000fc600078e02ff */
[----:B------:R-:W-:Y:S01]  /*0450*/  IABS R14, R16 ;  /* 0x00000010000e7213 */ /* 0x000fe20000000000 */
[----:B------:R-:W-:-:S04]  /*0460*/  IMAD.HI.U32 R6, R7, R11, R6 ;  /* 0x0000000b07067227 */ /* 0x000fc800078e0006 */
[----:B------:R-:W-:Y:S02]  /*0470*/  IMAD.MOV.U32 R7, RZ, RZ, R14 ;  /* 0x000000ffff077224 */ /* 0x000fe400078e000e */
[----:B------:R-:W-:Y:S02]  /*0480*/  @!P2 IMAD.IADD R10, R10, 0x1, -R5 ;  /* 0x000000010a0aa824 */ /* 0x000fe400078e0a05 */
[----:B------:R-:W-:Y:S02]  /*0490*/  IMAD.MOV R11, RZ, RZ, -R15 ;  /* 0x000000ffff0b7224 */ /* 0x000fe400078e0a0f */
[----:B------:R-:W-:Y:S01]  /*04a0*/  IMAD.HI.U32 R6, R6, R7, RZ ;  /* 0x0000000706067227 */ /* 0x000fe200078e00ff */
[----:B------:R-:W-:-:S03]  /*04b0*/  ISETP.GE.U32.AND P1, PT, R10, R5, PT ;  /* 0x000000050a00720c */ /* 0x000fc60003f26070 */
[----:B------:R-:W-:Y:S02]  /*04c0*/  IMAD R5, R6, R11, R7 ;  /* 0x0000000b06057224 */ /* 0x000fe400078e0207 */
[----:B------:R-:W-:Y:S01]  /*04d0*/  @!P2 VIADD R12, R12, 0x1 ;  /* 0x000000010c0ca836 */ /* 0x000fe20000000000 */
[----:B------:R-:W1:Y:S01]  /*04e0*/  LDC.64 R6, c[0x0][0x218] ;  /* 0x00008600ff067b82 */ /* 0x000e620000000a00 */
[----:B------:R-:W-:Y:S01]  /*04f0*/  ISETP.GE.AND P2, PT, R16, RZ, PT ;  /* 0x000000ff1000720c */ /* 0x000fe20003f46270 */
[----:B------:R-:W-:Y:S01]  /*0500*/  IMAD.SHL.U32 R14, R2, 0x10, RZ ;  /* 0x00000010020e7824 */ /* 0x000fe200078e00ff */
[----:B------:R-:W-:-:S04]  /*0510*/  ISETP.GT.U32.AND P4, PT, R8, R5, PT ;  /* 0x000000050800720c */ /* 0x000fc80003f84070 */
[----:B------:R-:W-:-:S05]  /*0520*/  @P1 IADD3 R12, R12, 0x1, RZ ;  /* 0x000000010c0c1810 */ /* 0x000fca0007ffe0ff */
[----:B------:R-:W-:-:S04]  /*0530*/  @!P3 IMAD.MOV R12, RZ, RZ, -R12 ;  /* 0x000000ffff0cb224 */ /* 0x000fc800078e0a0c */
[----:B------:R-:W-:Y:S01]  /*0540*/  @!P4 IMAD.IADD R5, R5, 0x1, -R8 ;  /* 0x000000010505c824 */ /* 0x000fe200078e0a08 */
[----:B------:R-:W-:Y:S02]  /*0550*/  SEL R0, R9, R12, !P0 ;  /* 0x0000000c09007207 */ /* 0x000fe40004000000 */
[----:B------:R-:W-:Y:S02]  /*0560*/  ISETP.NE.AND P0, PT, R4, RZ, PT ;  /* 0x000000ff0400720c */ /* 0x000fe40003f05270 */
[----:B------:R-:W-:Y:S01]  /*0570*/  ISETP.GT.U32.AND P1, PT, R8, R5, PT ;  /* 0x000000050800720c */ /* 0x000fe20003f24070 */
[----:B------:R-:W-:-:S05]  /*0580*/  IMAD.SHL.U32 R0, R0, 0x20, RZ ;  /* 0x0000002000007824 */ /* 0x000fca00078e00ff */
[----:B------:R-:W-:-:S07]  /*0590*/  LOP3.LUT R10, R0, R46, RZ, 0xfc, !PT ;  /* 0x0000002e000a7212 */ /* 0x000fce00078efcff */
[----:B------:R-:W-:Y:S02]  /*05a0*/  @!P1 IMAD.IADD R5, R5, 0x1, -R8 ;  /* 0x0000000105059824 */ /* 0x000fe400078e0a08 */
[----:B------:R-:W-:-:S04]  /*05b0*/  IMAD.HI R8, R10, 0x2aaaaaab, RZ ;  /* 0x2aaaaaab0a087827 */ /* 0x000fc800078e02ff */
[----:B------:R-:W-:Y:S01]  /*05c0*/  IMAD.MOV.U32 R9, RZ, RZ, R5 ;  /* 0x000000ffff097224 */ /* 0x000fe200078e0005 */
[----:B------:R-:W-:Y:S01]  /*05d0*/  SHF.R.U32.HI R11, RZ, 0x1f, R8 ;  /* 0x0000001fff0b7819 */ /* 0x000fe20000011608 */
[----:B------:R-:W-:Y:S02]  /*05e0*/  IMAD.SHL.U32 R5, R2, 0x8, RZ ;  /* 0x0000000802057824 */ /* 0x000fe400078e00ff */
[----:B------:R-:W-:Y:S01]  /*05f0*/  @!P2 IMAD.MOV R9, RZ, RZ, -R9 ;  /* 0x000000ffff09a224 */ /* 0x000fe200078e0a09 */
[----:B------:R-:W-:Y:S02]  /*0600*/  LEA.HI R11, R8, R11, RZ, 0x17 ;  /* 0x0000000b080b7211 */ /* 0x000fe400078fb8ff */
[----:B------:R-:W-:Y:S02]  /*0610*/  @!P0 LOP3.LUT R9, RZ, R4, RZ, 0x33, !PT ;  /* 0x00000004ff098212 */ /* 0x000fe400078e33ff */
[----:B------:R-:W-:Y:S01]  /*0620*/  LOP3.LUT R8, R5, 0x8, RZ, 0xc0, !PT ;  /* 0x0000000805087812 */ /* 0x000fe200078ec0ff */
[----:B------:R-:W-:Y:S01]  /*0630*/  IMAD R11, R11, -0xc00, R10 ;  /* 0xfffff4000b0b7824 */ /* 0x000fe200078e020a */
[----:B------:R-:W-:-:S02]  /*0640*/  LOP3.LUT R13, R5, 0x8, R2, 0x48, !PT ;  /* 0x00000008050d7812 */ /* 0x000fc400078e4802 */
[----:B------:R-:W2:Y:S01]  /*0650*/  LDC.64 R4, c[0x0][0x220] ;  /* 0x00008800ff047b82 */ /* 0x000ea20000000a00 */
[----:B------:R-:W-:Y:S01]  /*0660*/  IMAD R9, R9, 0xc00, R8 ;  /* 0x00000c0009097824 */ /* 0x000fe200078e0208 */
[----:B------:R-:W-:Y:S01]  /*0670*/  SHF.R.U32.HI R10, RZ, 0x2, R2 ;  /* 0x00000002ff0a7819 */ /* 0x000fe20000011602 */
[----:B------:R-:W-:Y:S01]  /*0680*/  IMAD R11, R11, 0xc00, R8 ;  /* 0x00000c000b0b7824 */ /* 0x000fe200078e0208 */
[----:B------:R-:W-:Y:S01]  /*0690*/  SHF.R.U32.HI R8, RZ, 0x3, R2 ;  /* 0x00000003ff087819 */ /* 0x000fe20000011602 */
[----:B-1----:R-:W-:Y:S01]  /*06a0*/  IMAD.WIDE R6, R9, 0x2, R6 ;  /* 0x0000000209067825 */ /* 0x002fe200078e0206 */
[----:B------:R-:W-:Y:S02]  /*06b0*/  SHF.R.U32.HI R9, RZ, 0x4, R2 ;  /* 0x00000004ff097819 */ /* 0x000fe40000011602 */
[----:B------:R-:W-:Y:S01]  /*06c0*/  SGXT.U32 R8, R8, 0x1 ;  /* 0x000000010808781a */ /* 0x000fe20000000000 */
[----:B------:R-:W-:Y:S01]  /*06d0*/  IMAD R46, R46, 0x10, R13 ;  /* 0x000000102e2e7824 */ /* 0x000fe200078e020d */
[----:B------:R-:W-:Y:S01]  /*06e0*/  SGXT.U32 R10, R10, 0x1 ;  /* 0x000000010a0a781a */ /* 0x000fe20000000000 */
[----:B------:R-:W-:Y:S01]  /*06f0*/  IMAD.MOV.U32 R50, RZ, RZ, R6 ;  /* 0x000000ffff327224 */ /* 0x000fe200078e0006 */
[----:B------:R-:W-:-:S02]  /*0700*/  SHF.R.U32.HI R13, RZ, 0x4, R2 ;  /* 0x00000004ff0d7819 */ /* 0x000fc40000011602 */
[----:B------:R-:W-:Y:S02]  /*0710*/  SGXT.U32 R9, R9, 0x1 ;  /* 0x000000010909781a */ /* 0x000fe40000000000 */
[-C--:B------:R-:W-:Y:S02]  /*0720*/  LOP3.LUT R12, R8, R10.reuse, RZ, 0x3c, !PT ;  /* 0x0000000a080c7212 */ /* 0x080fe400078e3cff */
[----:B------:R-:W-:Y:S02]  /*0730*/  LOP3.LUT R13, R8, 0x2, R13, 0xf8, !PT ;  /* 0x00000002080d7812 */ /* 0x000fe400078ef80d */
[C---:B------:R-:W-:Y:S01]  /*0740*/  LOP3.LUT R10, R9.reuse, R10, RZ, 0x3c, !PT ;  /* 0x0000000a090a7212 */ /* 0x040fe200078e3cff */
[----:B------:R-:W-:Y:S01]  /*0750*/  IMAD.SHL.U32 R9, R9, 0x80, RZ ;  /* 0x0000008009097824 */ /* 0x000fe200078e00ff */
[----:B------:R-:W-:Y:S01]  /*0760*/  SHF.R.U32.HI R2, RZ, 0x2, R2 ;  /* 0x00000002ff027819 */ /* 0x000fe20000011602 */
[----:B------:R-:W-:Y:S01]  /*0770*/  IMAD.SHL.U32 R13, R13, 0x80, RZ ;  /* 0x000000800d0d7824 */ /* 0x000fe200078e00ff */
[----:B------:R-:W-:Y:S01]  /*0780*/  LOP3.LUT R8, R14, 0x70, RZ, 0xe2, !PT ;  /* 0x000000700e087812 */ /* 0x000fe200078ee2ff */
[----:B------:R-:W-:Y:S01]  /*0790*/  IMAD.SHL.U32 R10, R10, 0x8, RZ ;  /* 0x000000080a0a7824 */ /* 0x000fe200078e00ff */
[----:B------:R-:W-:Y:S01]  /*07a0*/  SGXT.U32 R2, R2, 0x4 ;  /* 0x000000040202781a */ /* 0x000fe20000000000 */
[----:B------:R-:W-:Y:S01]  /*07b0*/  IMAD.SHL.U32 R12, R12, 0x8, RZ ;  /* 0x000000080c0c7824 */ /* 0x000fe200078e00ff */
[----:B------:R-:W-:Y:S01]  /*07c0*/  MOV R51, R7 ;  /* 0x0000000700337202 */ /* 0x000fe20000000f00 */
[----:B--2---:R-:W-:Y:S01]  /*07d0*/  IMAD.WIDE R4, R11, 0x2, R4 ;  /* 0x000000020b047825 */ /* 0x004fe200078e0204 */
[----:B------:R-:W-:-:S02]  /*07e0*/  LOP3.LUT R45, R8, R13, R10, 0xfe, !PT ;  /* 0x0000000d082d7212 */ /* 0x000fc400078efe0a */
[----:B------:R-:W-:Y:S02]  /*07f0*/  CS2R R6, SRZ ;  /* 0x0000000000067805 */ /* 0x000fe4000001ff00 */
[----:B------:R-:W-:Y:S01]  /*0800*/  LOP3.LUT R44, R8, R12, R9, 0xfe, !PT ;  /* 0x0000000c082c7212 */ /* 0x000fe200078efe09 */
[----:B------:R-:W-:Y:S01]  /*0810*/  IMAD.MOV.U32 R48, RZ, RZ, R4 ;  /* 0x000000ffff307224 */ /* 0x000fe200078e0004 */
[----:B------:R-:W-:Y:S01]  /*0820*/  LOP3.LUT R2, R3, R2, RZ, 0xfc, !PT ;  /* 0x0000000203027212 */ /* 0x000fe200078efcff */
[----:B------:R-:W-:Y:S01]  /*0830*/  IMAD.MOV.U32 R49, RZ, RZ, R5 ;  /* 0x000000ffff317224 */ /* 0x000fe200078e0005 */
[----:B------:R-:W-:Y:S01]  /*0840*/  CS2R R4, SRZ ;  /* 0x0000000000047805 */ /* 0x000fe2000001ff00 */
[----:B------:R-:W-:Y:S01]  /*0850*/  IMAD.MOV.U32 R3, RZ, RZ, -0x10 ;  /* 0xfffffff0ff037424 */ /* 0x000fe200078e00ff */
[----:B------:R-:W-:Y:S02]  /*0860*/  CS2R R8, SRZ ;  /* 0x0000000000087805 */ /* 0x000fe4000001ff00 */
[----:B------:R-:W-:-:S02]  /*0870*/  CS2R R10, SRZ ;  /* 0x00000000000a7805 */ /* 0x000fc4000001ff00 */
[----:B------:R-:W-:Y:S02]  /*0880*/  CS2R R12, SRZ ;  /* 0x00000000000c7805 */ /* 0x000fe4000001ff00 */
[----:B------:R-:W-:Y:S02]  /*0890*/  CS2R R14, SRZ ;  /* 0x00000000000e7805 */ /* 0x000fe4000001ff00 */
[----:B------:R-:W-:Y:S02]  /*08a0*/  LEA R46, R46, UR4, 0x1 ;  /* 0x000000042e2e7c11 */ /* 0x000fe4000f8e08ff */
[----:B------:R-:W-:Y:S02]  /*08b0*/  LEA R44, R44, UR5, 0x1 ;  /* 0x000000052c2c7c11 */ /* 0x000fe4000f8e08ff */
[----:B------:R-:W-:-:S07]  /*08c0*/  LEA R45, R45, UR4, 0x1 ;  /* 0x000000042d2d7c11 */ /* 0x000fce000f8e08ff */
.L_x_0:
[----:B------:R-:W2:Y:S01]  /*08d0*/  LDG.E.128 R36, desc[UR6][R50.64] ;  /* 0x0000000632247981 */ /* 0x000ea2000c1e1d00 */
[----:B------:R-:W-:Y:S06]  /*08e0*/  BAR.SYNC.DEFER_BLOCKING 0x0 ;  /* 0x0000000000007b1d */ /* 0x000fec0000010000 */
[----:B------:R-:W3:Y:S04]  /*08f0*/  LDG.E.128 R16, desc[UR6][R48.64] ;  /* 0x0000000630107981 */ /* 0x000ee8000c1e1d00 */
[----:B--2---:R-:W-:Y:S04]  /*0900*/  STS.128 [R46], R36 ;  /* 0x000000242e007388 */ /* 0x004fe80000000c00 */
[----:B---3--:R-:W-:Y:S01]  /*0910*/  STS.128 [R46+0x400], R16 ;  /* 0x000400102e007388 */ /* 0x008fe20000000c00 */
[----:B------:R-:W-:Y:S06]  /*0920*/  BAR.SYNC.DEFER_BLOCKING 0x0 ;  /* 0x0000000000007b1d */ /* 0x000fec0000010000 */
[----:B------:R-:W2:Y:S04]  /*0930*/  LDG.E.128 R28, desc[UR6][R50.64+0x20] ;  /* 0x00002006321c7981 */ /* 0x000ea8000c1e1d00 */
[----:B------:R-:W-:Y:S04]  /*0940*/  LDSM.16.M88.4 R16, [R45] ;  /* 0x000000002d10783b */ /* 0x000fe80000000200 */
[----:B------:R-:W1:Y:S04]  /*0950*/  LDSM.16.M88.4 R24, [R44] ;  /* 0x000000002c18783b */ /* 0x000e680000000200 */
[----:B------:R-:W3:Y:S01]  /*0960*/  LDSM.16.M88.4 R20, [R44+0x200] ;  /* 0x000200002c14783b */ /* 0x000ee20000000200 */
[----:B------:R-:W-:Y:S06]  /*0970*/  BAR.SYNC.DEFER_BLOCKING 0x0 ;  /* 0x0000000000007b1d */ /* 0x000fec0000010000 */
[----:B------:R-:W4:Y:S01]  /*0980*/  LDG.E.128 R40, desc[UR6][R48.64+0x20] ;  /* 0x0000200630287981 */ /* 0x000f22000c1e1d00 */
[----:B-1----:R-:W-:Y:S06]  /*0990*/  HMMA.16816.F32.BF16 R32, R16, R24, R32 ;  /* 0x000000181020723c */ /* 0x002fec0000041820 */
[----:B------:R-:W-:Y:S06]  /*09a0*/  HMMA.16816.F32.BF16 R4, R16, R26, R4 ;  /* 0x0000001a1004723c */ /* 0x000fec0000041804 */
[----:B---3--:R-:W-:Y:S06]  /*09b0*/  HMMA.16816.F32.BF16 R8, R16, R20, R8 ;  /* 0x000000141008723c */ /* 0x008fec0000041808 */
[----:B------:R-:W-:Y:S01]  /*09c0*/  HMMA.16816.F32.BF16 R12, R16, R22, R12 ;  /* 0x00000016100c723c */ /* 0x000fe2000004180c */
[----:B--2---:R-:W-:Y:S04]  /*09d0*/  STS.128 [R46], R28 ;  /* 0x0000001c2e007388 */ /* 0x004fe80000000c00 */
[----:B----4-:R1:W-:Y:S01]  /*09e0*/  STS.128 [R46+0x400], R40 ;  /* 0x000400282e007388 */ /* 0x0103e20000000c00 */
[----:B------:R-:W-:Y:S06]  /*09f0*/  BAR.SYNC.DEFER_BLOCKING 0x0 ;  /* 0x0000000000007b1d */ /* 0x000fec0000010000 */
[----:B------:R-:W2:Y:S04]  /*0a00*/  LDG.E.128 R36, desc[UR6][R50.64+0x40] ;  /* 0x0000400632247981 */ /* 0x000ea8000c1e1d00 */
[----:B------:R-:W-:Y:S04]  /*0a10*/  LDSM.16.M88.4 R16, [R45] ;  /* 0x000000002d10783b */ /* 0x000fe80000000200 */
[----:B------:R-:W3:Y:S04]  /*0a20*/  LDSM.16.M88.4 R24, [R44] ;  /* 0x000000002c18783b */ /* 0x000ee80000000200 */
[----:B------:R-:W4:Y:S01]  /*0a30*/  LDSM.16.M88.4 R20, [R44+0x200] ;  /* 0x000200002c14783b */ /* 0x000f220000000200 */
[----:B------:R-:W-:Y:S06]  /*0a40*/  BAR.SYNC.DEFER_BLOCKING 0x0 ;  /* 0x0000000000007b1d */ /* 0x000fec0000010000 */
[----:B-1----:R-:W5:Y:S01]  /*0a50*/  LDG.E.128 R40, desc[UR6][R48.64+0x40] ;  /* 0x0000400630287981 */ /* 0x002f62000c1e1d00 */
[----:B---3--:R-:W-:Y:S06]  /*0a60*/  HMMA.16816.F32.BF16 R32, R16, R24, R32 ;  /* 0x000000181020723c */ /* 0x008fec0000041820 */
[----:B------:R-:W-:Y:S06]  /*0a70*/  HMMA.16816.F32.BF16 R4, R16, R26, R4 ;  /* 0x0000001a1004723c */ /* 0x000fec0000041804 */
[----:B----4-:R-:W-:Y:S06]  /*0a80*/  HMMA.16816.F32.BF16 R8, R16, R20, R8 ;  /* 0x000000141008723c */ /* 0x010fec0000041808 */
[----:B------:R-:W-:Y:S01]  /*0a90*/  HMMA.16816.F32.BF16 R12, R16, R22, R12 ;  /* 0x00000016100c723c */ /* 0x000fe2000004180c */
[----:B--2---:R-:W-:Y:S04]  /*0aa0*/  STS.128 [R46], R36 ;  /* 0x000000242e007388 */ /* 0x004fe80000000c00 */
[----:B-----5:R1:W-:Y:S01]  /*0ab0*/  STS.128 [R46+0x400], R40 ;  /* 0x000400282e007388 */ /* 0x0203e20000000c00 */
        /* <DEDUP_REMOVED lines=89> */
[----:B--2---:R1:W-:Y:S04]  /*1050*/  STS.128 [R46], R28 ;  /* 0x0000001c2e007388 */ /* 0x0043e80000000c00 */
[----:B-----5:R-:W-:Y:S01]  /*1060*/  STS.128 [R46+0x400], R40 ;  /* 0x000400282e007388 */ /* 0x020fe20000000c00 */
        /* <DEDUP_REMOVED lines=12> */
[----:B-----5:R-:W-:Y:S01]  /*1130*/  STS.128 [R46+0x400], R28 ;  /* 0x0004001c2e007388 */ /* 0x020fe20000000c00 */
[----:B------:R-:W-:Y:S06]  /*1140*/  BAR.SYNC.DEFER_BLOCKING 0x0 ;  /* 0x0000000000007b1d */ /* 0x000fec0000010000 */
[----:B------:R-:W-:Y:S04]  /*1150*/  LDSM.16.M88.4 R12, [R45] ;  /* 0x000000002d0c783b */ /* 0x000fe80000000200 */
[----:B------:R-:W1:Y:S04]  /*1160*/  LDSM.16.M88.4 R40, [R44] ;  /* 0x000000002c28783b */ /* 0x000e680000000200 */
[----:B------:R-:W2:Y:S04]  /*1170*/  LDSM.16.M88.4 R36, [R44+0x200] ;  /* 0x000200002c24783b */ /* 0x000ea80000000200 */
[----:B------:R3:W4:Y:S01]  /*1180*/  LDG.E.128 R20, desc[UR6][R50.64+0x160] ;  /* 0x0001600632147981 */ /* 0x000722000c1e1d00 */
[----:B------:R-:W-:Y:S06]  /*1190*/  BAR.SYNC.DEFER_BLOCKING 0x0 ;  /* 0x0000000000007b1d */ /* 0x000fec0000010000 */
[----:B------:R5:W4:Y:S01]  /*11a0*/  LDG.E.128 R24, desc[UR6][R48.64+0x160] ;  /* 0x0001600630187981 */ /* 0x000b22000c1e1d00 */
[----:B-1----:R-:W-:Y:S06]  /*11b0*/  HMMA.16816.F32.BF16 R32, R12, R40, R32 ;  /* 0x000000280c20723c */ /* 0x002fec0000041820 */
[----:B------:R-:W-:Y:S06]  /*11c0*/  HMMA.16816.F32.BF16 R4, R12, R42, R4 ;  /* 0x0000002a0c04723c */ /* 0x000fec0000041804 */
[----:B--2---:R-:W-:Y:S06]  /*11d0*/  HMMA.16816.F32.BF16 R8, R12, R36, R8 ;  /* 0x000000240c08723c */ /* 0x004fec0000041808 */
[----:B------:R-:W-:Y:S01]  /*11e0*/  HMMA.16816.F32.BF16 R12, R12, R38, R16 ;  /* 0x000000260c0c723c */ /* 0x000fe20000041810 */
[----:B------:R-:W-:-:S05]  /*11f0*/  VIADD R3, R3, 0xc0 ;  /* 0x000000c003037836 */ /* 0x000fca0000000000 */
[----:B------:R-:W-:Y:S02]  /*1200*/  ISETP.GE.U32.AND P0, PT, R3, 0xbf0, PT ;  /* 0x00000bf00300780c */ /* 0x000fe40003f06070 */
[----:B---3--:R-:W-:Y:S02]  /*1210*/  IADD3 R50, P1, R50, 0x180, RZ ;  /* 0x0000018032327810 */ /* 0x008fe40007f3e0ff */
[----:B-----5:R-:W-:-:S03]  /*1220*/  IADD3 R48, P2, R48, 0x180, RZ ;  /* 0x0000018030307810 */ /* 0x020fc60007f5e0ff */
[----:B------:R-:W-:Y:S02]  /*1230*/  IMAD.X R51, RZ, RZ, R51, P1 ;  /* 0x000000ffff337224 */ /* 0x000fe400008e0633 */
[----:B------:R-:W-:Y:S01]  /*1240*/  IMAD.X R49, RZ, RZ, R49, P2 ;  /* 0x000000ffff317224 */ /* 0x000fe200010e0631 */
[----:B----4-:R-:W-:Y:S04]  /*1250*/  STS.128 [R46], R20 ;  /* 0x000000142e007388 */ /* 0x010fe80000000c00 */
[----:B------:R-:W-:Y:S01]  /*1260*/  STS.128 [R46+0x400], R24 ;  /* 0x000400182e007388 */ /* 0x000fe20000000c00 */
[----:B------:R-:W-:Y:S06]  /*1270*/  BAR.SYNC.DEFER_BLOCKING 0x0 ;  /* 0x0000000000007b1d */ /* 0x000fec0000010000 */
[----:B------:R-:W-:Y:S04]  /*1280*/  LDSM.16.M88.4 R16, [R45] ;  /* 0x000000002d10783b */ /* 0x000fe80000000200 */
[----:B------:R-:W1:Y:S04]  /*1290*/  LDSM.16.M88.4 R36, [R44] ;  /* 0x000000002c24783b */ /* 0x000e680000000200 */
[----:B------:R-:W2:Y:S01]  /*12a0*/  LDSM.16.M88.4 R28, [R44+0x200] ;  /* 0x000200002c1c783b */ /* 0x000ea20000000200 */
[----:B-1----:R-:W-:Y:S06]  /*12b0*/  HMMA.16816.F32.BF16 R32, R16, R36, R32 ;  /* 0x000000241020723c */ /* 0x002fec0000041820 */
[----:B------:R-:W-:Y:S06]  /*12c0*/  HMMA.16816.F32.BF16 R4, R16, R38, R4 ;  /* 0x000000261004723c */ /* 0x000fec0000041804 */
[----:B--2---:R-:W-:Y:S06]  /*12d0*/  HMMA.16816.F32.BF16 R8, R16, R28, R8 ;  /* 0x0000001c1008723c */ /* 0x004fec0000041808 */
[----:B------:R-:W-:Y:S01]  /*12e0*/  HMMA.16816.F32.BF16 R12, R16, R30, R12 ;  /* 0x0000001e100c723c */ /* 0x000fe2000004180c */
[----:B------:R-:W-:-:S08]  /*12f0*/  NOP ;  /* 0x0000000000007918 */ /* 0x000fd00000000000 */
[----:B------:R-:W-:-:S15]  /*1300*/  @!P0 BRA `(.L_x_0) ;  /* 0xfffffff400708947 */ /* 0x000fde000383ffff */
[----:B------:R-:W1:Y:S01]  /*1310*/  S2R R3, SR_TID.X ;  /* 0x0000000000037919 */ /* 0x000e620000002100 */
[----:B------:R-:W2:Y:S01]  /*1320*/  S2UR UR4, SR_CgaCtaId ;  /* 0x00000000000479c3 */ /* 0x000ea20000008800 */
[----:B------:R-:W-:Y:S01]  /*1330*/  UMOV UR5, 0x400 ;  /* 0x0000040000057882 */ /* 0x000fe20000000000 */
[----:B------:R-:W-:-:S06]  /*1340*/  CS2R R18, SRZ ;  /* 0x0000000000127805 */ /* 0x000fcc000001ff00 */
[----:B------:R-:W-:Y:S08]  /*1350*/  BAR.SYNC.DEFER_BLOCKING 0x0 ;  /* 0x0000000000007b1d */ /* 0x000ff00000010000 */
[----:B------:R-:W3:Y:S01]  /*1360*/  LDC.64 R20, c[0x0][0x210] ;  /* 0x00008400ff147b82 */ /* 0x000ee20000000a00 */
[----:B--2---:R-:W-:-:S03]  /*1370*/  UPRMT UR4, UR4, 0x654, UR5 ;  /* 0x0000065404047896 */ /* 0x004fc60008000005 */
[----:B------:R-:W-:Y:S02]  /*1380*/  ULDC UR5, c[0x0][0x230] ;  /* 0x00008c0000057ab9 */ /* 0x000fe40000000800 */
[----:B------:R-:W-:Y:S01]  /*1390*/  UIADD3 UR5, UR5, 0x1000, URZ ;  /* 0x0000100005057890 */ /* 0x000fe2000fffe03f */
[C---:B-1----:R-:W-:Y:S02]  /*13a0*/  LOP3.LUT R26, R3.reuse, 0x1f, RZ, 0xc0, !PT ;  /* 0x0000001f031a7812 */ /* 0x042fe400078ec0ff */
[----:B------:R-:W-:Y:S01]  /*13b0*/  SHF.R.U32.HI R25, RZ, 0x5, R3 ;  /* 0x00000005ff197819 */ /* 0x000fe20000011603 */
[----:B------:R-:W-:Y:S01]  /*13c0*/  IMAD.SHL.U32 R3, R3, 0x8, RZ ;  /* 0x0000000803037824 */ /* 0x000fe200078e00ff */
[----:B------:R-:W-:Y:S02]  /*13d0*/  SHF.R.U32.HI R26, RZ, 0x2, R26 ;  /* 0x00000002ff1a7819 */ /* 0x000fe4000001161a */
[----:B------:R-:W-:Y:S02]  /*13e0*/  LOP3.LUT R25, R25, 0x1, RZ, 0xc0, !PT ;  /* 0x0000000119197812 */ /* 0x000fe400078ec0ff */
[----:B------:R-:W-:-:S02]  /*13f0*/  LOP3.LUT R24, R3, 0x18, RZ, 0xc0, !PT ;  /* 0x0000001803187812 */ /* 0x000fc400078ec0ff */
[----:B------:R-:W-:Y:S01]  /*1400*/  LOP3.LUT R3, R0, 0x18, R3, 0xf8, !PT ;  /* 0x0000001800037812 */ /* 0x000fe200078ef803 */
[----:B------:R-:W-:-:S03]  /*1410*/  IMAD R17, R25, 0x10, R26 ;  /* 0x0000001019117824 */ /* 0x000fc600078e021a */
[----:B------:R-:W-:Y:S01]  /*1420*/  ISETP.GE.AND P0, PT, R3, 0xc00, PT ;  /* 0x00000c000300780c */ /* 0x000fe20003f06270 */
[----:B------:R-:W-:Y:S01]  /*1430*/  IMAD R27, R17, 0xa0, R24 ;  /* 0x000000a0111b7824 */ /* 0x000fe200078e0218 */
[----:B------:R-:W-:Y:S01]  /*1440*/  CS2R R16, SRZ ;  /* 0x0000000000107805 */ /* 0x000fe2000001ff00 */
[----:B---3--:R-:W-:Y:S01]  /*1450*/  IMAD.WIDE R28, R3, 0x2, R20 ;  /* 0x00000002031c7825 */ /* 0x008fe200078e0214 */
[C---:B------:R-:W-:Y:S02]  /*1460*/  ISETP.LT.AND P1, PT, R2.reuse, UR5, !P0 ;  /* 0x0000000502007c0c */ /* 0x040fe4000c721270 */
[----:B------:R-:W-:Y:S04]  /*1470*/  STS.64 [R27+UR4], R32 ;  /* 0x000000201b007988 */ /* 0x000fe80008000a04 */
[----:B------:R-:W-:Y:S04]  /*1480*/  STS.64 [R27+UR4+0x500], R34 ;  /* 0x000500221b007988 */ /* 0x000fe80008000a04 */
[----:B------:R-:W-:Y:S04]  /*1490*/  STS.64 [R27+UR4+0x20], R4 ;  /* 0x000020041b007988 */ /* 0x000fe80008000a04 */
[----:B------:R-:W-:Y:S04]  /*14a0*/  STS.64 [R27+UR4+0x520], R6 ;  /* 0x000520061b007988 */ /* 0x000fe80008000a04 */
[----:B------:R-:W-:Y:S04]  /*14b0*/  STS.64 [R27+UR4+0x40], R8 ;  /* 0x000040081b007988 */ /* 0x000fe80008000a04 */
[----:B------:R-:W-:Y:S04]  /*14c0*/  STS.64 [R27+UR4+0x540], R10 ;  /* 0x0005400a1b007988 */ /* 0x000fe80008000a04 */
[----:B------:R-:W-:Y:S04]  /*14d0*/  STS.64 [R27+UR4+0x60], R12 ;  /* 0x0000600c1b007988 */ /* 0x000fe80008000a04 */
[----:B------:R-:W-:Y:S01]  /*14e0*/  STS.64 [R27+UR4+0x560], R14 ;  /* 0x0005600e1b007988 */ /* 0x000fe20008000a04 */
[----:B------:R-:W-:Y:S01]  /*14f0*/  BAR.SYNC.DEFER_BLOCKING 0x0 ;  /* 0x0000000000007b1d */ /* 0x000fe20000010000 */
[----:B------:R-:W-:-:S04]  /*1500*/  LOP3.LUT R0, R2, 0x10, RZ, 0xfc, !PT ;  /* 0x0000001002007812 */ /* 0x000fc800078efcff */
[----:B------:R-:W-:Y:S01]  /*1510*/  ISETP.LT.AND P0, PT, R0, UR5, !P0 ;  /* 0x0000000500007c0c */ /* 0x000fe2000c701270 */
[----:B------:R-:W2:Y:S01]  /*1520*/  @P1 LDG.E.EL.128 R16, desc[UR6][R28.64] ;  /* 0x000000061c101981 */ /* 0x000ea2000c2e1d00 */
[----:B------:R-:W-:Y:S02]  /*1530*/  CS2R R20, SRZ ;  /* 0x0000000000147805 */ /* 0x000fe4000001ff00 */
[----:B------:R-:W-:-:S09]  /*1540*/  CS2R R22, SRZ ;  /* 0x0000000000167805 */ /* 0x000fd2000001ff00 */
[----:B------:R1:W3:Y:S01]  /*1550*/  @P0 LDG.E.EL.128 R20, desc[UR6][R28.64] ;  /* 0x000000061c140981 */ /* 0x0002e2000c2e1d00 */
[----:B------:R-:W-:Y:S02]  /*1560*/  IMAD R25, R25, 0x8, R26 ;  /* 0x0000000819197824 */ /* 0x000fe400078e021a */
[----:B------:R-:W-:Y:S02]  /*1570*/  IMAD R2, R2, 0xc00, R3 ;  /* 0x00000c0002027824 */ /* 0x000fe400078e0203 */
[----:B------:R-:W-:-:S05]  /*1580*/  IMAD R25, R25, 0x28, R24 ;  /* 0x0000002819197824 */ /* 0x000fca00078e0218 */
[----:B------:R-:W-:-:S05]  /*1590*/  LEA R0, R25, UR4, 0x2 ;  /* 0x0000000419007c11 */ /* 0x000fca000f8e10ff */
[----:B------:R-:W4:Y:S04]  /*15a0*/  LDS.128 R24, [R0] ;  /* 0x0000000000187984 */ /* 0x000f280000000c00 */
[----:B------:R-:W5:Y:S04]  /*15b0*/  LDS.128 R12, [R0+0x10] ;  /* 0x00001000000c7984 */ /* 0x000f680000000c00 */
[----:B------:R-:W1:Y:S04]  /*15c0*/  LDS.128 R8, [R0+0xa00] ;  /* 0x000a000000087984 */ /* 0x000e680000000c00 */
[----:B------:R5:W1:Y:S01]  /*15d0*/  LDS.128 R4, [R0+0xa10] ;  /* 0x000a100000047984 */ /* 0x000a620000000c00 */
[C---:B--2---:R-:W-:Y:S01]  /*15e0*/  PRMT R3, R16.reuse, 0x7632, R3 ;  /* 0x0000763210037816 */ /* 0x044fe20000000003 */
[----:B------:R-:W-:Y:S01]  /*15f0*/  IMAD.U32 R31, R16, 0x10000, RZ ;  /* 0x00010000101f7824 */ /* 0x000fe200078e00ff */
[C---:B------:R-:W-:Y:S01]  /*1600*/  PRMT R16, R17.reuse, 0x7632, R16 ;  /* 0x0000763211107816 */ /* 0x040fe20000000010 */
[----:B-1----:R-:W-:Y:S01]  /*1610*/  IMAD.U32 R29, R17, 0x10000, RZ ;  /* 0x00010000111d7824 */ /* 0x002fe200078e00ff */
[----:B------:R-:W-:Y:S01]  /*1620*/  PRMT R17, R18, 0x7632, R17 ;  /* 0x0000763212117816 */ /* 0x000fe20000000011 */
[----:B------:R-:W-:-:S02]  /*1630*/  IMAD.U32 R28, R3, 0x10000, RZ ;  /* 0x00010000031c7824 */ /* 0x000fc400078e00ff */
[----:B----4-:R-:W-:Y:S01]  /*1640*/  FADD R24, R24, R31 ;  /* 0x0000001f18187221 */ /* 0x010fe20000000000 */
[----:B------:R-:W-:Y:S02]  /*1650*/  IMAD.U32 R33, R18, 0x10000, RZ ;  /* 0x0001000012217824 */ /* 0x000fe400078e00ff */
[----:B------:R-:W-:Y:S01]  /*1660*/  FADD R26, R26, R29 ;  /* 0x0000001d1a1a7221 */ /* 0x000fe20000000000 */
[----:B------:R-:W-:Y:S01]  /*1670*/  FADD R25, R25, R28 ;  /* 0x0000001c19197221 */ /* 0x000fe20000000000 */
[----:B------:R-:W-:Y:S02]  /*1680*/  IMAD.U32 R28, R17, 0x10000, RZ ;  /* 0x00010000111c7824 */ /* 0x000fe400078e00ff */
[----:B-----5:R-:W-:Y:S01]  /*1690*/  FADD R0, R12, R33 ;  /* 0x000000210c007221 */ /* 0x020fe20000000000 */
[----:B------:R-:W-:Y:S01]  /*16a0*/  PRMT R18, R19, 0x7632, R18 ;  /* 0x0000763213127816 */ /* 0x000fe20000000012 */
[----:B------:R-:W-:Y:S02]  /*16b0*/  IMAD.U32 R16, R16, 0x10000, RZ ;  /* 0x0001000010107824 */ /* 0x000fe400078e00ff */
[----:B------:R-:W-:Y:S01]  /*16c0*/  FADD R29, R13, R28 ;  /* 0x0000001c0d1d7221 */ /* 0x000fe20000000000 */
[----:B------:R-:W-:Y:S01]  /*16d0*/  SHF.L.U32 R19, R19, 0x10, RZ ;  /* 0x0000001013137819 */ /* 0x000fe200000006ff */
[----:B------:R-:W1:Y:S01]  /*16e0*/  LDC.64 R12, c[0x0][0x228] ;  /* 0x00008a00ff0c7b82 */ /* 0x000e620000000a00 */
[----:B------:R-:W-:Y:S01]  /*16f0*/  IMAD.U32 R18, R18, 0x10000, RZ ;  /* 0x0001000012127824 */ /* 0x000fe200078e00ff */
[----:B---3--:R-:W-:Y:S01]  /*1700*/  PRMT R3, R20, 0x7632, R3 ;  /* 0x0000763214037816 */ /* 0x008fe20000000003 */
[----:B------:R-:W-:Y:S01]  /*1710*/  FADD R27, R27, R16 ;  /* 0x000000101b1b7221 */ /* 0x000fe20000000000 */
[----:B------:R-:W-:Y:S01]  /*1720*/  FADD R30, R14, R19 ;  /* 0x000000130e1e7221 */ /* 0x000fe20000000000 */
[----:B------:R-:W-:Y:S01]  /*1730*/  PRMT R14, R21, 0x7632, R14 ;  /* 0x00007632150e7816 */ /* 0x000fe2000000000e */
[----:B------:R-:W-:Y:S01]  /*1740*/  FADD R31, R15, R18 ;  /* 0x000000120f1f7221 */ /* 0x000fe20000000000 */
[----:B------:R-:W-:Y:S01]  /*1750*/  IMAD.U32 R21, R21, 0x10000, RZ ;  /* 0x0001000015157824 */ /* 0x000fe200078e00ff */
[----:B------:R-:W-:Y:S01]  /*1760*/  PRMT R15, R22, 0x7632, R15 ;  /* 0x00007632160f7816 */ /* 0x000fe2000000000f */
[----:B------:R-:W-:Y:S01]  /*1770*/  IMAD.U32 R17, R20, 0x10000, RZ ;  /* 0x0001000014117824 */ /* 0x000fe200078e00ff */
[----:B------:R-:W-:Y:S01]  /*1780*/  PRMT R16, R23, 0x7632, R16 ;  /* 0x0000763217107816 */ /* 0x000fe20000000010 */
[----:B------:R-:W-:-:S02]  /*1790*/  IMAD.U32 R18, R3, 0x10000, RZ ;  /* 0x0001000003127824 */ /* 0x000fc400078e00ff */
[----:B0-----:R-:W-:Y:S01]  /*17a0*/  FADD R21, R10, R21 ;  /* 0x000000150a157221 */ /* 0x001fe20000000000 */
[----:B------:R-:W-:Y:S01]  /*17b0*/  IMAD.U32 R14, R14, 0x10000, RZ ;  /* 0x000100000e0e7824 */ /* 0x000fe200078e00ff */
[----:B------:R-:W-:Y:S01]  /*17c0*/  F2FP.BF16.F32.PACK_AB R10, R29, R0 ;  /* 0x000000001d0a723e */ /* 0x000fe200000010ff */
[----:B------:R-:W-:Y:S02]  /*17d0*/  IMAD.U32 R0, R15, 0x10000, RZ ;  /* 0x000100000f007824 */ /* 0x000fe400078e00ff */
[----:B------:R-:W-:Y:S01]  /*17e0*/  FADD R17, R8, R17 ;  /* 0x0000001108117221 */ /* 0x000fe20000000000 */
[----:B------:R-:W-:Y:S02]  /*17f0*/  IMAD.U32 R19, R22, 0x10000, RZ ;  /* 0x0001000016137824 */ /* 0x000fe400078e00ff */
[----:B------:R-:W-:Y:S01]  /*1800*/  FADD R18, R9, R18 ;  /* 0x0000001209127221 */ /* 0x000fe20000000000 */
[----:B------:R-:W-:Y:S02]  /*1810*/  IMAD.U32 R23, R23, 0x10000, RZ ;  /* 0x0001000017177824 */ /* 0x000fe400078e00ff */
[----:B------:R-:W-:Y:S01]  /*1820*/  FADD R14, R11, R14 ;  /* 0x0000000e0b0e7221 */ /* 0x000fe20000000000 */
[----:B------:R-:W-:Y:S01]  /*1830*/  IMAD.U32 R16, R16, 0x10000, RZ ;  /* 0x0001000010107824 */ /* 0x000fe200078e00ff */
[----:B------:R-:W-:Y:S01]  /*1840*/  F2FP.BF16.F32.PACK_AB R8, R25, R24 ;  /* 0x000000181908723e */ /* 0x000fe200000010ff */
[C---:B------:R-:W-:Y:S01]  /*1850*/  VIADD R15, R2.reuse, 0xc000 ;  /* 0x0000c000020f7836 */ /* 0x040fe20000000000 */
[----:B------:R-:W-:Y:S01]  /*1860*/  F2FP.BF16.F32.PACK_AB R9, R27, R26 ;  /* 0x0000001a1b09723e */ /* 0x000fe200000010ff */
[----:B-1----:R-:W-:Y:S01]  /*1870*/  IMAD.WIDE R2, R2, 0x2, R12 ;  /* 0x0000000202027825 */ /* 0x002fe200078e020c */
[----:B------:R-:W-:-:S03]  /*1880*/  F2FP.BF16.F32.PACK_AB R11, R31, R30 ;  /* 0x0000001e1f0b723e */ /* 0x000fc600000010ff */
[----:B------:R-:W-:Y:S01]  /*1890*/  FADD R4, R4, R19 ;  /* 0x0000001304047221 */ /* 0x000fe20000000000 */
[----:B------:R-:W-:Y:S01]  /*18a0*/  FADD R6, R6, R23 ;  /* 0x0000001706067221 */ /* 0x000fe20000000000 */
[----:B------:R-:W-:Y:S01]  /*18b0*/  FADD R5, R5, R0 ;  /* 0x0000000005057221 */ /* 0x000fe20000000000 */
[----:B------:R-:W-:Y:S01]  /*18c0*/  FADD R7, R7, R16 ;  /* 0x0000001007077221 */ /* 0x000fe20000000000 */
[----:B------:R0:W-:Y:S01]  /*18d0*/  @P1 STG.E.128 desc[UR6][R2.64], R8 ;  /* 0x0000000802001986 */ /* 0x0001e2000c101d06 */
[----:B------:R-:W-:Y:S01]  /*18e0*/  IMAD.WIDE R12, R15, 0x2, R12 ;  /* 0x000000020f0c7825 */ /* 0x000fe200078e020c */
[----:B------:R-:W-:Y:S02]  /*18f0*/  F2FP.BF16.F32.PACK_AB R20, R18, R17 ;  /* 0x000000111214723e */ /* 0x000fe400000010ff */
[----:B------:R-:W-:Y:S02]  /*1900*/  F2FP.BF16.F32.PACK_AB R21, R14, R21 ;  /* 0x000000150e15723e */ /* 0x000fe400000010ff */
[----:B------:R-:W-:-:S02]  /*1910*/  F2FP.BF16.F32.PACK_AB R22, R5, R4 ;  /* 0x000000040516723e */ /* 0x000fc400000010ff */
[----:B------:R-:W-:Y:S01]  /*1920*/  F2FP.BF16.F32.PACK_AB R23, R7, R6 ;  /* 0x000000060717723e */ /* 0x000fe200000010ff */
[----:B------:R-:W-:Y:S06]  /*1930*/  @!P0 EXIT ;  /* 0x000000000000894d */ /* 0x000fec0003800000 */
[----:B------:R-:W-:Y:S01]  /*1940*/  STG.E.128 desc[UR6][R12.64], R20 ;  /* 0x000000140c007986 */ /* 0x000fe2000c101d06 */
[----:B------:R-:W-:Y:S05]  /*1950*/  EXIT ;  /* 0x000000000000794d */ /* 0x000fea0003800000 */
.L_x_1:
[----:B------:R-:W-:-:S00]  /*1960*/  BRA `(.L_x_1) ;  /* 0xfffffffc00fc7947 */ /* 0x000fc0000383ffff */
[----:B------:R-:W-:-:S00]  /*1970*/  NOP ;  /* 0x0000000000007918 */ /* 0x000fc00000000000 */
        /* <DEDUP_REMOVED lines=8> */
.L_x_2:


//--------------------- .nv.shared.triton_mm      --------------------------
	.section	.nv.shared.triton_mm,"aw",@nobits
	.sectionflags	@""
	.align	16
	.zero		1024


//--------------------- .nv.constant0.triton_mm   --------------------------
	.section	.nv.constant0.triton_mm,"a",@progbits
	.sectionflags	@""
	.align	4
.nv.constant0.triton_mm:
	.zero		564
